//
// Generated by NVIDIA NVVM Compiler
//
// Compiler Build ID: CL-36424714
// Cuda compilation tools, release 13.0, V13.0.88
// Based on NVVM 20.0.0
//

.version 9.0
.target sm_100
.address_size 64

	// .globl	_Z29multParalelaElementoAElementoPfS_
// _ZZ12sumaParalelaPfiE16vectorCompartido has been demoted

.visible .entry _Z29multParalelaElementoAElementoPfS_(
	.param .u64 .ptr .align 1 _Z29multParalelaElementoAElementoPfS__param_0,
	.param .u64 .ptr .align 1 _Z29multParalelaElementoAElementoPfS__param_1
)
{
	.reg .pred 	%p<2>;
	.reg .b32 	%r<5>;
	.reg .b32 	%f<4>;
	.reg .b64 	%rd<8>;

	ld.param.u64 	%rd1, [_Z29multParalelaElementoAElementoPfS__param_0];
	ld.param.u64 	%rd2, [_Z29multParalelaElementoAElementoPfS__param_1];
	mov.u32 	%r2, %ctaid.x;
	mov.u32 	%r3, %ntid.x;
	mov.u32 	%r4, %tid.x;
	mad.lo.s32 	%r1, %r2, %r3, %r4;
	setp.gt.u32 	%p1, %r1, 59999;
	@%p1 bra 	$L__BB0_2;
	cvta.to.global.u64 	%rd3, %rd2;
	cvta.to.global.u64 	%rd4, %rd1;
	mul.wide.u32 	%rd5, %r1, 4;
	add.s64 	%rd6, %rd3, %rd5;
	ld.global.f32 	%f1, [%rd6];
	add.s64 	%rd7, %rd4, %rd5;
	ld.global.f32 	%f2, [%rd7];
	mul.f32 	%f3, %f1, %f2;
	st.global.f32 	[%rd7], %f3;
$L__BB0_2:
	ret;

}
	// .globl	_Z12sumaParalelaPfi
.visible .entry _Z12sumaParalelaPfi(
	.param .u64 .ptr .align 1 _Z12sumaParalelaPfi_param_0,
	.param .u32 _Z12sumaParalelaPfi_param_1
)
{
	.reg .pred 	%p<8>;
	.reg .b32 	%r<14>;
	.reg .b32 	%f<9>;
	.reg .b64 	%rd<7>;
	// demoted variable
	.shared .align 4 .b8 _ZZ12sumaParalelaPfiE16vectorCompartido[4096];
	ld.param.u64 	%rd2, [_Z12sumaParalelaPfi_param_0];
	ld.param.u32 	%r8, [_Z12sumaParalelaPfi_param_1];
	cvta.to.global.u64 	%rd1, %rd2;
	mov.u32 	%r1, %tid.x;
	mov.u32 	%r2, %ctaid.x;
	mov.u32 	%r13, %ntid.x;
	mad.lo.s32 	%r4, %r2, %r13, %r1;
	setp.gt.u32 	%p1, %r4, 59999;
	setp.ge.u32 	%p2, %r1, %r8;
	or.pred  	%p3, %p1, %p2;
	mov.f32 	%f8, 0f00000000;
	@%p3 bra 	$L__BB1_2;
	mul.wide.u32 	%rd3, %r4, 4;
	add.s64 	%rd4, %rd1, %rd3;
	ld.global.f32 	%f8, [%rd4];
$L__BB1_2:
	shl.b32 	%r9, %r1, 2;
	mov.u32 	%r10, _ZZ12sumaParalelaPfiE16vectorCompartido;
	add.s32 	%r5, %r10, %r9;
	st.shared.f32 	[%r5], %f8;
	bar.sync 	0;
	setp.lt.u32 	%p4, %r13, 2;
	@%p4 bra 	$L__BB1_6;
$L__BB1_3:
	shr.u32 	%r7, %r13, 1;
	setp.ge.u32 	%p5, %r1, %r7;
	@%p5 bra 	$L__BB1_5;
	shl.b32 	%r11, %r7, 2;
	add.s32 	%r12, %r5, %r11;
	ld.shared.f32 	%f4, [%r12];
	ld.shared.f32 	%f5, [%r5];
	add.f32 	%f6, %f4, %f5;
	st.shared.f32 	[%r5], %f6;
$L__BB1_5:
	bar.sync 	0;
	setp.gt.u32 	%p6, %r13, 3;
	mov.u32 	%r13, %r7;
	@%p6 bra 	$L__BB1_3;
$L__BB1_6:
	setp.ne.s32 	%p7, %r1, 0;
	@%p7 bra 	$L__BB1_8;
	ld.shared.f32 	%f7, [_ZZ12sumaParalelaPfiE16vectorCompartido];
	mul.wide.u32 	%rd5, %r2, 4;
	add.s64 	%rd6, %rd1, %rd5;
	st.global.f32 	[%rd6], %f7;
$L__BB1_8:
	ret;

}


// ===== COMPILED SASS (sm_100) =====

	.target	sm_100

	.elftype	@"ET_EXEC"


//--------------------- .note.nv.tkinfo           --------------------------
	.section	.note.nv.tkinfo,"",@"SHT_NOTE"
	.sectionflags	@"SHF_NOTE_NV_TKINFO"
	.tkinfo
        /*0018*/ 	.word	0x00000002
        /*0030*/ 	.string	""
        /*0030*/ 	.string	"ptxas"
        /*0030*/ 	.string	"Cuda compilation tools, release 13.0, V13.0.88"
        /*0030*/ 	.string	"Build cuda_13.0.r13.0/compiler.36424714_0"
        /*0030*/ 	.string	"-arch sm_100 -m 64 "



//--------------------- .note.nv.cuinfo           --------------------------
	.section	.note.nv.cuinfo,"",@"SHT_NOTE"
	.sectionflags	@"SHF_NOTE_NV_CUINFO"
        /*0018*/ 	.short	0x0002
        /*001a*/ 	.short	0x0064
        /*001c*/ 	.short	0x0082
	.zero		2


//--------------------- .nv.info                  --------------------------
	.section	.nv.info,"",@"SHT_CUDA_INFO"
	.align	4


	//----- nvinfo : EIATTR_REGCOUNT
	.align		4
        /*0000*/ 	.byte	0x04, 0x2f
        /*0002*/ 	.short	(.L_1 - .L_0)
	.align		4
.L_0:
        /*0004*/ 	.word	index@(_Z29multParalelaElementoAElementoPfS_)
        /*0008*/ 	.word	0x0000000a


	//----- nvinfo : EIATTR_FRAME_SIZE
	.align		4
.L_1:
        /*000c*/ 	.byte	0x04, 0x11
        /*000e*/ 	.short	(.L_3 - .L_2)
	.align		4
.L_2:
        /*0010*/ 	.word	index@(_Z29multParalelaElementoAElementoPfS_)
        /*0014*/ 	.word	0x00000000


	//----- nvinfo : EIATTR_REGCOUNT
	.align		4
.L_3:
        /*0018*/ 	.byte	0x04, 0x2f
        /*001a*/ 	.short	(.L_5 - .L_4)
	.align		4
.L_4:
        /*001c*/ 	.word	index@(_Z12sumaParalelaPfi)
        /*0020*/ 	.word	0x0000000b


	//----- nvinfo : EIATTR_FRAME_SIZE
	.align		4
.L_5:
        /*0024*/ 	.byte	0x04, 0x11
        /*0026*/ 	.short	(.L_7 - .L_6)
	.align		4
.L_6:
        /*0028*/ 	.word	index@(_Z12sumaParalelaPfi)
        /*002c*/ 	.word	0x00000000


	//----- nvinfo : EIATTR_MIN_STACK_SIZE
	.align		4
.L_7:
        /*0030*/ 	.byte	0x04, 0x12
        /*0032*/ 	.short	(.L_9 - .L_8)
	.align		4
.L_8:
        /*0034*/ 	.word	index@(_Z12sumaParalelaPfi)
        /*0038*/ 	.word	0x00000000


	//----- nvinfo : EIATTR_MIN_STACK_SIZE
	.align		4
.L_9:
        /*003c*/ 	.byte	0x04, 0x12
        /*003e*/ 	.short	(.L_11 - .L_10)
	.align		4
.L_10:
        /*0040*/ 	.word	index@(_Z29multParalelaElementoAElementoPfS_)
        /*0044*/ 	.word	0x00000000
.L_11:


//--------------------- .nv.compat                --------------------------
	.section	.nv.compat,"",@"SHT_CUDA_COMPAT_INFO"
	.align	4
        /*0000*/ 	.byte	0x02, 0x09, 0x00, 0x00, 0x02, 0x02, 0x01, 0x00, 0x02, 0x05, 0x05, 0x00, 0x03, 0x07, 0x01, 0x01
        /*0010*/ 	.byte	0x02, 0x03, 0x00, 0x00, 0x02, 0x06, 0x01, 0x00, 0x04, 0x0b, 0x08, 0x00, 0x09, 0x00, 0x00, 0x00
        /*0020*/ 	.byte	0x00, 0x00, 0x00, 0x00


//--------------------- .nv.info._Z12sumaParalelaPfi --------------------------
	.section	.nv.info._Z12sumaParalelaPfi,"",@"SHT_CUDA_INFO"
	.sectionflags	@""
	.align	4


	//----- nvinfo : EIATTR_CUDA_API_VERSION
	.align		4
        /*0000*/ 	.byte	0x04, 0x37
        /*0002*/ 	.short	(.L_13 - .L_12)
.L_12:
        /*0004*/ 	.word	0x00000082


	//----- nvinfo : EIATTR_KPARAM_INFO
	.align		4
.L_13:
        /*0008*/ 	.byte	0x04, 0x17
        /*000a*/ 	.short	(.L_15 - .L_14)
.L_14:
        /*000c*/ 	.word	0x00000000
        /*0010*/ 	.short	0x0001
        /*0012*/ 	.short	0x0008
        /*0014*/ 	.byte	0x00, 0xf0, 0x11, 0x00


	//----- nvinfo : EIATTR_KPARAM_INFO
	.align		4
.L_15:
        /*0018*/ 	.byte	0x04, 0x17
        /*001a*/ 	.short	(.L_17 - .L_16)
.L_16:
        /*001c*/ 	.word	0x00000000
        /*0020*/ 	.short	0x0000
        /*0022*/ 	.short	0x0000
        /*0024*/ 	.byte	0x00, 0xf5, 0x21, 0x00


	//----- nvinfo : EIATTR_SPARSE_MMA_MASK
	.align		4
.L_17:
        /*0028*/ 	.byte	0x03, 0x50
        /*002a*/ 	.short	0x0000


	//----- nvinfo : EIATTR_MAXREG_COUNT
	.align		4
        /*002c*/ 	.byte	0x03, 0x1b
        /*002e*/ 	.short	0x00ff


	//----- nvinfo : EIATTR_NUM_BARRIERS
	.align		4
        /*0030*/ 	.byte	0x02, 0x4c
        /*0032*/ 	.byte	0x01
	.zero		1


	//----- nvinfo : EIATTR_MERCURY_ISA_VERSION
	.align		4
        /*0034*/ 	.byte	0x03, 0x5f
        /*0036*/ 	.short	0x0101


	//----- nvinfo : EIATTR_VRC_CTA_INIT_COUNT
	.align		4
        /*0038*/ 	.byte	0x02, 0x4a
	.zero		1
	.zero		1


	//----- nvinfo : EIATTR_EXIT_INSTR_OFFSETS
	.align		4
        /*003c*/ 	.byte	0x04, 0x1c
        /*003e*/ 	.short	(.L_19 - .L_18)


	//   ....[0]....
.L_18:
        /*0040*/ 	.word	0x00000220


	//   ....[1]....
        /*0044*/ 	.word	0x000002a0


	//----- nvinfo : EIATTR_CBANK_PARAM_SIZE
	.align		4
.L_19:
        /*0048*/ 	.byte	0x03, 0x19
        /*004a*/ 	.short	0x000c


	//----- nvinfo : EIATTR_PARAM_CBANK
	.align		4
        /*004c*/ 	.byte	0x04, 0x0a
        /*004e*/ 	.short	(.L_21 - .L_20)
	.align		4
.L_20:
        /*0050*/ 	.word	index@(.nv.constant0._Z12sumaParalelaPfi)
        /*0054*/ 	.short	0x0380
        /*0056*/ 	.short	0x000c


	//----- nvinfo : EIATTR_SW_WAR
	.align		4
.L_21:
        /*0058*/ 	.byte	0x04, 0x36
        /*005a*/ 	.short	(.L_23 - .L_22)
.L_22:
        /*005c*/ 	.word	0x00000008
.L_23:


//--------------------- .nv.info._Z29multParalelaElementoAElementoPfS_ --------------------------
	.section	.nv.info._Z29multParalelaElementoAElementoPfS_,"",@"SHT_CUDA_INFO"
	.sectionflags	@""
	.align	4


	//----- nvinfo : EIATTR_CUDA_API_VERSION
	.align		4
        /*0000*/ 	.byte	0x04, 0x37
        /*0002*/ 	.short	(.L_25 - .L_24)
.L_24:
        /*0004*/ 	.word	0x00000082


	//----- nvinfo : EIATTR_KPARAM_INFO
	.align		4
.L_25:
        /*0008*/ 	.byte	0x04, 0x17
        /*000a*/ 	.short	(.L_27 - .L_26)
.L_26:
        /*000c*/ 	.word	0x00000000
        /*0010*/ 	.short	0x0001
        /*0012*/ 	.short	0x0008
        /*0014*/ 	.byte	0x00, 0xf5, 0x21, 0x00


	//----- nvinfo : EIATTR_KPARAM_INFO
	.align		4
.L_27:
        /*0018*/ 	.byte	0x04, 0x17
        /*001a*/ 	.short	(.L_29 - .L_28)
.L_28:
        /*001c*/ 	.word	0x00000000
        /*0020*/ 	.short	0x0000
        /*0022*/ 	.short	0x0000
        /*0024*/ 	.byte	0x00, 0xf5, 0x21, 0x00


	//----- nvinfo : EIATTR_SPARSE_MMA_MASK
	.align		4
.L_29:
        /*0028*/ 	.byte	0x03, 0x50
        /*002a*/ 	.short	0x0000


	//----- nvinfo : EIATTR_MAXREG_COUNT
	.align		4
        /*002c*/ 	.byte	0x03, 0x1b
        /*002e*/ 	.short	0x00ff


	//----- nvinfo : EIATTR_MERCURY_ISA_VERSION
	.align		4
        /*0030*/ 	.byte	0x03, 0x5f
        /*0032*/ 	.short	0x0101


	//----- nvinfo : EIATTR_VRC_CTA_INIT_COUNT
	.align		4
        /*0034*/ 	.byte	0x02, 0x4a
	.zero		1
	.zero		1


	//----- nvinfo : EIATTR_EXIT_INSTR_OFFSETS
	.align		4
        /*0038*/ 	.byte	0x04, 0x1c
        /*003a*/ 	.short	(.L_31 - .L_30)


	//   ....[0]....
.L_30:
        /*003c*/ 	.word	0x00000060


	//   ....[1]....
        /*0040*/ 	.word	0x00000100


	//----- nvinfo : EIATTR_CBANK_PARAM_SIZE
	.align		4
.L_31:
        /*0044*/ 	.byte	0x03, 0x19
        /*0046*/ 	.short	0x0010


	//----- nvinfo : EIATTR_PARAM_CBANK
	.align		4
        /*0048*/ 	.byte	0x04, 0x0a
        /*004a*/ 	.short	(.L_33 - .L_32)
	.align		4
.L_32:
        /*004c*/ 	.word	index@(.nv.constant0._Z29multParalelaElementoAElementoPfS_)
        /*0050*/ 	.short	0x0380
        /*0052*/ 	.short	0x0010


	//----- nvinfo : EIATTR_SW_WAR
	.align		4
.L_33:
        /*0054*/ 	.byte	0x04, 0x36
        /*0056*/ 	.short	(.L_35 - .L_34)
.L_34:
        /*0058*/ 	.word	0x00000008
.L_35:


//--------------------- .nv.callgraph             --------------------------
	.section	.nv.callgraph,"",@"SHT_CUDA_CALLGRAPH"
	.align	4
	.sectionentsize	8
	.align		4
        /*0000*/ 	.word	0x00000000
	.align		4
        /*0004*/ 	.word	0xffffffff
	.align		4
        /*0008*/ 	.word	0x00000000
	.align		4
        /*000c*/ 	.word	0xfffffffe
	.align		4
        /*0010*/ 	.word	0x00000000
	.align		4
        /*0014*/ 	.word	0xfffffffd
	.align		4
        /*0018*/ 	.word	0x00000000
	.align		4
        /*001c*/ 	.word	0xfffffffc


//--------------------- .text._Z12sumaParalelaPfi --------------------------
	.section	.text._Z12sumaParalelaPfi,"ax",@progbits
	.align	128
        .global         _Z12sumaParalelaPfi
        .type           _Z12sumaParalelaPfi,@function
        .size           _Z12sumaParalelaPfi,(.L_x_4 - _Z12sumaParalelaPfi)
        .other          _Z12sumaParalelaPfi,@"STO_CUDA_ENTRY STV_DEFAULT"
_Z12sumaParalelaPfi:
.text._Z12sumaParalelaPfi:
[----:B------:R-:W-:Y:S01]  /*0000*/  LDC R1, c[0x0][0x37c] ;  /* 0x0000df00ff017b82 */ /* 0x000fe20000000800 */
[----:B------:R-:W0:Y:S01]  /*0010*/  S2R R6, SR_TID.X ;  /* 0x0000000000067919 */ /* 0x000e220000002100 */
[----:B------:R-:W1:Y:S01]  /*0020*/  LDCU UR8, c[0x0][0x360] ;  /* 0x00006c00ff0877ac */ /* 0x000e620008000800 */
[----:B------:R-:W-:Y:S01]  /*0030*/  IMAD.MOV.U32 R4, RZ, RZ, RZ ;  /* 0x000000ffff047224 */ /* 0x000fe200078e00ff */
[----:B------:R-:W1:Y:S01]  /*0040*/  S2R R7, SR_CTAID.X ;  /* 0x0000000000077919 */ /* 0x000e620000002500 */
[----:B------:R-:W0:Y:S01]  /*0050*/  LDCU UR4, c[0x0][0x388] ;  /* 0x00007100ff0477ac */ /* 0x000e220008000800 */
[----:B------:R-:W2:Y:S01]  /*0060*/  LDCU.64 UR6, c[0x0][0x358] ;  /* 0x00006b00ff0677ac */ /* 0x000ea20008000a00 */
[----:B0-----:R-:W-:Y:S01]  /*0070*/  ISETP.GE.U32.AND P0, PT, R6, UR4, PT ;  /* 0x0000000406007c0c */ /* 0x001fe2000bf06070 */
[----:B-1----:R-:W-:-:S05]  /*0080*/  IMAD R5, R7, UR8, R6 ;  /* 0x0000000807057c24 */ /* 0x002fca000f8e0206 */
[----:B------:R-:W-:-:S13]  /*0090*/  ISETP.GT.U32.OR P0, PT, R5, 0xea5f, P0 ;  /* 0x0000ea5f0500780c */ /* 0x000fda0000704470 */
[----:B------:R-:W0:Y:S02]  /*00a0*/  @!P0 LDC.64 R2, c[0x0][0x380] ;  /* 0x0000e000ff028b82 */ /* 0x000e240000000a00 */
[----:B0-----:R-:W-:-:S05]  /*00b0*/  @!P0 IMAD.WIDE.U32 R2, R5, 0x4, R2 ;  /* 0x0000000405028825 */ /* 0x001fca00078e0002 */
[----:B--2---:R-:W2:Y:S01]  /*00c0*/  @!P0 LDG.E R4, desc[UR6][R2.64] ;  /* 0x0000000602048981 */ /* 0x004ea2000c1e1900 */
[----:B------:R-:W0:Y:S01]  /*00d0*/  S2UR UR5, SR_CgaCtaId ;  /* 0x00000000000579c3 */ /* 0x000e220000008800 */
[----:B------:R-:W-:Y:S01]  /*00e0*/  IMAD.U32 R0, RZ, RZ, UR8 ;  /* 0x00000008ff007e24 */ /* 0x000fe2000f8e00ff */
[----:B------:R-:W-:Y:S01]  /*00f0*/  UMOV UR4, 0x400 ;  /* 0x0000040000047882 */ /* 0x000fe20000000000 */
[----:B------:R-:W-:-:S03]  /*0100*/  ISETP.NE.AND P0, PT, R6, RZ, PT ;  /* 0x000000ff0600720c */ /* 0x000fc60003f05270 */
[----:B------:R-:W-:Y:S01]  /*0110*/  ISETP.GE.U32.AND P1, PT, R0, 0x2, PT ;  /* 0x000000020000780c */ /* 0x000fe20003f26070 */
[----:B0-----:R-:W-:-:S06]  /*0120*/  ULEA UR4, UR5, UR4, 0x18 ;  /* 0x0000000405047291 */ /* 0x001fcc000f8ec0ff */
[----:B------:R-:W-:-:S05]  /*0130*/  LEA R5, R6, UR4, 0x2 ;  /* 0x0000000406057c11 */ /* 0x000fca000f8e10ff */
[----:B--2---:R0:W-:Y:S01]  /*0140*/  STS [R5], R4 ;  /* 0x0000000405007388 */ /* 0x0041e20000000800 */
[----:B------:R-:W-:Y:S06]  /*0150*/  BAR.SYNC.DEFER_BLOCKING 0x0 ;  /* 0x0000000000007b1d */ /* 0x000fec0000010000 */
[----:B------:R-:W-:Y:S05]  /*0160*/  @!P1 BRA `(.L_x_0) ;  /* 0x00000000002c9947 */ /* 0x000fea0003800000 */
.L_x_1:
[----:B------:R-:W-:-:S04]  /*0170*/  SHF.R.U32.HI R8, RZ, 0x1, R0 ;  /* 0x00000001ff087819 */ /* 0x000fc80000011600 */
[----:B------:R-:W-:-:S13]  /*0180*/  ISETP.GE.U32.AND P1, PT, R6, R8, PT ;  /* 0x000000080600720c */ /* 0x000fda0003f26070 */
[----:B------:R-:W-:Y:S01]  /*0190*/  @!P1 IMAD R2, R8, 0x4, R5 ;  /* 0x0000000408029824 */ /* 0x000fe200078e0205 */
[----:B------:R-:W-:Y:S05]  /*01a0*/  @!P1 LDS R3, [R5] ;  /* 0x0000000005039984 */ /* 0x000fea0000000800 */
[----:B------:R-:W0:Y:S02]  /*01b0*/  @!P1 LDS R2, [R2] ;  /* 0x0000000002029984 */ /* 0x000e240000000800 */
[----:B0-----:R-:W-:-:S05]  /*01c0*/  @!P1 FADD R4, R2, R3 ;  /* 0x0000000302049221 */ /* 0x001fca0000000000 */
[----:B------:R1:W-:Y:S01]  /*01d0*/  @!P1 STS [R5], R4 ;  /* 0x0000000405009388 */ /* 0x0003e20000000800 */
[----:B------:R-:W-:Y:S01]  /*01e0*/  BAR.SYNC.DEFER_BLOCKING 0x0 ;  /* 0x0000000000007b1d */ /* 0x000fe20000010000 */
[----:B------:R-:W-:Y:S01]  /*01f0*/  ISETP.GT.U32.AND P1, PT, R0, 0x3, PT ;  /* 0x000000030000780c */ /* 0x000fe20003f24070 */
[----:B------:R-:W-:-:S12]  /*0200*/  IMAD.MOV.U32 R0, RZ, RZ, R8 ;  /* 0x000000ffff007224 */ /* 0x000fd800078e0008 */
[----:B-1----:R-:W-:Y:S05]  /*0210*/  @P1 BRA `(.L_x_1) ;  /* 0xfffffffc00d41947 */ /* 0x002fea000383ffff */
.L_x_0:
[----:B------:R-:W-:Y:S05]  /*0220*/  @P0 EXIT ;  /* 0x000000000000094d */ /* 0x000fea0003800000 */
[----:B------:R-:W1:Y:S01]  /*0230*/  S2UR UR5, SR_CgaCtaId ;  /* 0x00000000000579c3 */ /* 0x000e620000008800 */
[----:B------:R-:W-:-:S07]  /*0240*/  UMOV UR4, 0x400 ;  /* 0x0000040000047882 */ /* 0x000fce0000000000 */
[----:B------:R-:W2:Y:S01]  /*0250*/  LDC.64 R2, c[0x0][0x380] ;  /* 0x0000e000ff027b82 */ /* 0x000ea20000000a00 */
[----:B-1----:R-:W-:Y:S01]  /*0260*/  ULEA UR4, UR5, UR4, 0x18 ;  /* 0x0000000405047291 */ /* 0x002fe2000f8ec0ff */
[----:B--2---:R-:W-:-:S08]  /*0270*/  IMAD.WIDE.U32 R2, R7, 0x4, R2 ;  /* 0x0000000407027825 */ /* 0x004fd000078e0002 */
[----:B0-----:R-:W0:Y:S04]  /*0280*/  LDS R5, [UR4] ;  /* 0x00000004ff057984 */ /* 0x001e280008000800 */
[----:B0-----:R-:W-:Y:S01]  /*0290*/  STG.E desc[UR6][R2.64], R5 ;  /* 0x0000000502007986 */ /* 0x001fe2000c101906 */
[----:B------:R-:W-:Y:S05]  /*02a0*/  EXIT ;  /* 0x000000000000794d */ /* 0x000fea0003800000 */
.L_x_2:
[----:B------:R-:W-:-:S00]  /*02b0*/  BRA `(.L_x_2) ;  /* 0xfffffffc00fc7947 */ /* 0x000fc0000383ffff */
[----:B------:R-:W-:-:S00]  /*02c0*/  NOP ;  /* 0x0000000000007918 */ /* 0x000fc00000000000 */
        /* <DEDUP_REMOVED lines=11> */
.L_x_4:


//--------------------- .text._Z29multParalelaElementoAElementoPfS_ --------------------------
	.section	.text._Z29multParalelaElementoAElementoPfS_,"ax",@progbits
	.align	128
        .global         _Z29multParalelaElementoAElementoPfS_
        .type           _Z29multParalelaElementoAElementoPfS_,@function
        .size           _Z29multParalelaElementoAElementoPfS_,(.L_x_5 - _Z29multParalelaElementoAElementoPfS_)
        .other          _Z29multParalelaElementoAElementoPfS_,@"STO_CUDA_ENTRY STV_DEFAULT"
_Z29multParalelaElementoAElementoPfS_:
.text._Z29multParalelaElementoAElementoPfS_:
[----:B------:R-:W-:Y:S01]  /*0000*/  LDC R1, c[0x0][0x37c] ;  /* 0x0000df00ff017b82 */ /* 0x000fe20000000800 */
[----:B------:R-:W0:Y:S07]  /*0010*/  S2R R0, SR_TID.X ;  /* 0x0000000000007919 */ /* 0x000e2e0000002100 */
[----:B------:R-:W0:Y:S08]  /*0020*/  S2UR UR4, SR_CTAID.X ;  /* 0x00000000000479c3 */ /* 0x000e300000002500 */
[----:B------:R-:W0:Y:S02]  /*0030*/  LDC R7, c[0x0][0x360] ;  /* 0x0000d800ff077b82 */ /* 0x000e240000000800 */
[----:B0-----:R-:W-:-:S05]  /*0040*/  IMAD R7, R7, UR4, R0 ;  /* 0x0000000407077c24 */ /* 0x001fca000f8e0200 */
[----:B------:R-:W-:-:S13]  /*0050*/  ISETP.GT.U32.AND P0, PT, R7, 0xea5f, PT ;  /* 0x0000ea5f0700780c */ /* 0x000fda0003f04070 */
[----:B------:R-:W-:Y:S05]  /*0060*/  @P0 EXIT ;  /* 0x000000000000094d */ /* 0x000fea0003800000 */
[----:B------:R-:W0:Y:S01]  /*0070*/  LDC.64 R2, c[0x0][0x388] ;  /* 0x0000e200ff027b82 */ /* 0x000e220000000a00 */
[----:B------:R-:W1:Y:S07]  /*0080*/  LDCU.64 UR4, c[0x0][0x358] ;  /* 0x00006b00ff0477ac */ /* 0x000e6e0008000a00 */
[----:B------:R-:W2:Y:S01]  /*0090*/  LDC.64 R4, c[0x0][0x380] ;  /* 0x0000e000ff047b82 */ /* 0x000ea20000000a00 */
[----:B0-----:R-:W-:-:S06]  /*00a0*/  IMAD.WIDE.U32 R2, R7, 0x4, R2 ;  /* 0x0000000407027825 */ /* 0x001fcc00078e0002 */
[----:B-1----:R-:W3:Y:S01]  /*00b0*/  LDG.E R2, desc[UR4][R2.64] ;  /* 0x0000000402027981 */ /* 0x002ee2000c1e1900 */
[----:B--2---:R-:W-:-:S05]  /*00c0*/  IMAD.WIDE.U32 R4, R7, 0x4, R4 ;  /* 0x0000000407047825 */ /* 0x004fca00078e0004 */
[----:B------:R-:W3:Y:S02]  /*00d0*/  LDG.E R7, desc[UR4][R4.64] ;  /* 0x0000000404077981 */ /* 0x000ee4000c1e1900 */
[----:B---3--:R-:W-:-:S05]  /*00e0*/  FMUL R7, R2, R7 ;  /* 0x0000000702077220 */ /* 0x008fca0000400000 */
[----:B------:R-:W-:Y:S01]  /*00f0*/  STG.E desc[UR4][R4.64], R7 ;  /* 0x0000000704007986 */ /* 0x000fe2000c101904 */
[----:B------:R-:W-:Y:S05]  /*0100*/  EXIT ;  /* 0x000000000000794d */ /* 0x000fea0003800000 */
.L_x_3:
        /* <DEDUP_REMOVED lines=15> */
.L_x_5:


//--------------------- .nv.shared._Z12sumaParalelaPfi --------------------------
	.section	.nv.shared._Z12sumaParalelaPfi,"aw",@nobits
	.sectionflags	@""
	.align	4
.nv.shared._Z12sumaParalelaPfi:
	.zero		5120


//--------------------- .nv.shared.reserved.0     --------------------------
	.section	.nv.shared.reserved.0,"aw",@nobits
	.weak		__nv_reservedSMEM_offset_0_alias
	.size		__nv_reservedSMEM_offset_0_alias, 0, 64
	.other		__nv_reservedSMEM_offset_0_alias,@"STO_CUDA_RESERVED_SHARED STV_DEFAULT"
__nv_reservedSMEM_offset_0_alias:
	.zero		0
	.zero		64


//--------------------- .nv.constant0._Z12sumaParalelaPfi --------------------------
	.section	.nv.constant0._Z12sumaParalelaPfi,"a",@progbits
	.sectionflags	@""
	.align	4
.nv.constant0._Z12sumaParalelaPfi:
	.zero		908


//--------------------- .nv.constant0._Z29multParalelaElementoAElementoPfS_ --------------------------
	.section	.nv.constant0._Z29multParalelaElementoAElementoPfS_,"a",@progbits
	.sectionflags	@""
	.align	4
.nv.constant0._Z29multParalelaElementoAElementoPfS_:
	.zero		912


//--------------------- SYMBOLS --------------------------

	.type		.nv.reservedSmem.offset0,@object
	.size		.nv.reservedSmem.offset0,0x4
	.type		.nv.reservedSmem.cap,@object
	.size		.nv.reservedSmem.cap,0x4
